//
// Generated by NVIDIA NVVM Compiler
//
// Compiler Build ID: CL-36424714
// Cuda compilation tools, release 13.0, V13.0.88
// Based on NVVM 20.0.0
//

.version 9.0
.target sm_100
.address_size 64

	// .globl	_Z4copyPfPKf
// _ZZ8copysramPfPKfE6buffer has been demoted
// _ZZ18transposeSubOptimaPfPKfE6buffer has been demoted
// _ZZ15transposeOptimaPfPKfE6buffer has been demoted

.visible .entry _Z4copyPfPKf(
	.param .u64 .ptr .align 1 _Z4copyPfPKf_param_0,
	.param .u64 .ptr .align 1 _Z4copyPfPKf_param_1
)
{
	.reg .b32 	%r<11>;
	.reg .b32 	%f<5>;
	.reg .b64 	%rd<8>;

	ld.param.u64 	%rd1, [_Z4copyPfPKf_param_0];
	ld.param.u64 	%rd2, [_Z4copyPfPKf_param_1];
	mov.u32 	%r1, %tid.x;
	mov.u32 	%r2, %ctaid.x;
	shl.b32 	%r3, %r2, 5;
	add.s32 	%r4, %r3, %r1;
	mov.u32 	%r5, %tid.y;
	mov.u32 	%r6, %ctaid.y;
	cvta.to.global.u64 	%rd3, %rd2;
	cvta.to.global.u64 	%rd4, %rd1;
	shl.b32 	%r7, %r6, 15;
	shl.b32 	%r8, %r5, 10;
	add.s32 	%r9, %r7, %r8;
	add.s32 	%r10, %r4, %r9;
	mul.wide.s32 	%rd5, %r10, 4;
	add.s64 	%rd6, %rd3, %rd5;
	ld.global.f32 	%f1, [%rd6];
	add.s64 	%rd7, %rd4, %rd5;
	st.global.f32 	[%rd7], %f1;
	ld.global.f32 	%f2, [%rd6+32768];
	st.global.f32 	[%rd7+32768], %f2;
	ld.global.f32 	%f3, [%rd6+65536];
	st.global.f32 	[%rd7+65536], %f3;
	ld.global.f32 	%f4, [%rd6+98304];
	st.global.f32 	[%rd7+98304], %f4;
	ret;

}
	// .globl	_Z8copysramPfPKf
.visible .entry _Z8copysramPfPKf(
	.param .u64 .ptr .align 1 _Z8copysramPfPKf_param_0,
	.param .u64 .ptr .align 1 _Z8copysramPfPKf_param_1
)
{
	.reg .b32 	%r<16>;
	.reg .b32 	%f<9>;
	.reg .b64 	%rd<8>;
	// demoted variable
	.shared .align 4 .b8 _ZZ8copysramPfPKfE6buffer[4096];
	ld.param.u64 	%rd1, [_Z8copysramPfPKf_param_0];
	ld.param.u64 	%rd2, [_Z8copysramPfPKf_param_1];
	mov.u32 	%r1, %tid.x;
	mov.u32 	%r2, %ctaid.x;
	shl.b32 	%r3, %r2, 5;
	add.s32 	%r4, %r3, %r1;
	mov.u32 	%r5, %tid.y;
	mov.u32 	%r6, %ctaid.y;
	cvta.to.global.u64 	%rd3, %rd2;
	shl.b32 	%r7, %r6, 15;
	shl.b32 	%r8, %r5, 10;
	add.s32 	%r9, %r7, %r8;
	add.s32 	%r10, %r9, %r4;
	mul.wide.s32 	%rd4, %r10, 4;
	add.s64 	%rd5, %rd3, %rd4;
	ld.global.f32 	%f1, [%rd5];
	shl.b32 	%r11, %r5, 5;
	add.s32 	%r12, %r11, %r1;
	shl.b32 	%r13, %r12, 2;
	mov.u32 	%r14, _ZZ8copysramPfPKfE6buffer;
	add.s32 	%r15, %r14, %r13;
	st.shared.f32 	[%r15], %f1;
	ld.global.f32 	%f2, [%rd5+32768];
	st.shared.f32 	[%r15+1024], %f2;
	ld.global.f32 	%f3, [%rd5+65536];
	st.shared.f32 	[%r15+2048], %f3;
	ld.global.f32 	%f4, [%rd5+98304];
	st.shared.f32 	[%r15+3072], %f4;
	bar.sync 	0;
	cvta.to.global.u64 	%rd6, %rd1;
	ld.shared.f32 	%f5, [%r15];
	add.s64 	%rd7, %rd6, %rd4;
	st.global.f32 	[%rd7], %f5;
	ld.shared.f32 	%f6, [%r15+1024];
	st.global.f32 	[%rd7+32768], %f6;
	ld.shared.f32 	%f7, [%r15+2048];
	st.global.f32 	[%rd7+65536], %f7;
	ld.shared.f32 	%f8, [%r15+3072];
	st.global.f32 	[%rd7+98304], %f8;
	ret;

}
	// .globl	_Z14transposeNaivePfPKf
.visible .entry _Z14transposeNaivePfPKf(
	.param .u64 .ptr .align 1 _Z14transposeNaivePfPKf_param_0,
	.param .u64 .ptr .align 1 _Z14transposeNaivePfPKf_param_1
)
{
	.reg .b32 	%r<13>;
	.reg .b32 	%f<5>;
	.reg .b64 	%rd<9>;

	ld.param.u64 	%rd1, [_Z14transposeNaivePfPKf_param_0];
	ld.param.u64 	%rd2, [_Z14transposeNaivePfPKf_param_1];
	mov.u32 	%r1, %tid.x;
	mov.u32 	%r2, %ctaid.x;
	shl.b32 	%r3, %r2, 5;
	add.s32 	%r4, %r3, %r1;
	mov.u32 	%r5, %tid.y;
	mov.u32 	%r6, %ctaid.y;
	shl.b32 	%r7, %r6, 5;
	add.s32 	%r8, %r7, %r5;
	shl.b32 	%r9, %r4, 10;
	add.s32 	%r10, %r9, %r8;
	cvta.to.global.u64 	%rd3, %rd2;
	cvta.to.global.u64 	%rd4, %rd1;
	shl.b32 	%r11, %r8, 10;
	add.s32 	%r12, %r11, %r4;
	mul.wide.s32 	%rd5, %r12, 4;
	add.s64 	%rd6, %rd3, %rd5;
	ld.global.f32 	%f1, [%rd6];
	mul.wide.s32 	%rd7, %r10, 4;
	add.s64 	%rd8, %rd4, %rd7;
	st.global.f32 	[%rd8], %f1;
	ld.global.f32 	%f2, [%rd6+32768];
	st.global.f32 	[%rd8+32], %f2;
	ld.global.f32 	%f3, [%rd6+65536];
	st.global.f32 	[%rd8+64], %f3;
	ld.global.f32 	%f4, [%rd6+98304];
	st.global.f32 	[%rd8+96], %f4;
	ret;

}
	// .globl	_Z18transposeSubOptimaPfPKf
.visible .entry _Z18transposeSubOptimaPfPKf(
	.param .u64 .ptr .align 1 _Z18transposeSubOptimaPfPKf_param_0,
	.param .u64 .ptr .align 1 _Z18transposeSubOptimaPfPKf_param_1
)
{
	.reg .b32 	%r<23>;
	.reg .b32 	%f<9>;
	.reg .b64 	%rd<9>;
	// demoted variable
	.shared .align 4 .b8 _ZZ18transposeSubOptimaPfPKfE6buffer[4096];
	ld.param.u64 	%rd1, [_Z18transposeSubOptimaPfPKf_param_0];
	ld.param.u64 	%rd2, [_Z18transposeSubOptimaPfPKf_param_1];
	mov.u32 	%r1, %tid.x;
	mov.u32 	%r2, %ctaid.x;
	shl.b32 	%r3, %r2, 5;
	add.s32 	%r4, %r3, %r1;
	mov.u32 	%r5, %tid.y;
	mov.u32 	%r6, %ctaid.y;
	shl.b32 	%r7, %r6, 5;
	add.s32 	%r8, %r7, %r5;
	shl.b32 	%r9, %r1, 2;
	mov.u32 	%r10, _ZZ18transposeSubOptimaPfPKfE6buffer;
	add.s32 	%r11, %r10, %r9;
	cvta.to.global.u64 	%rd3, %rd2;
	shl.b32 	%r12, %r8, 10;
	add.s32 	%r13, %r4, %r12;
	mul.wide.s32 	%rd4, %r13, 4;
	add.s64 	%rd5, %rd3, %rd4;
	ld.global.f32 	%f1, [%rd5];
	shl.b32 	%r14, %r5, 7;
	add.s32 	%r15, %r11, %r14;
	st.shared.f32 	[%r15], %f1;
	ld.global.f32 	%f2, [%rd5+32768];
	st.shared.f32 	[%r15+1024], %f2;
	ld.global.f32 	%f3, [%rd5+65536];
	st.shared.f32 	[%r15+2048], %f3;
	ld.global.f32 	%f4, [%rd5+98304];
	st.shared.f32 	[%r15+3072], %f4;
	bar.sync 	0;
	add.s32 	%r16, %r7, %r1;
	add.s32 	%r17, %r3, %r5;
	mad.lo.s32 	%r18, %r1, 124, %r11;
	cvta.to.global.u64 	%rd6, %rd1;
	shl.b32 	%r19, %r5, 2;
	add.s32 	%r20, %r18, %r19;
	ld.shared.f32 	%f5, [%r20];
	shl.b32 	%r21, %r17, 10;
	add.s32 	%r22, %r16, %r21;
	mul.wide.s32 	%rd7, %r22, 4;
	add.s64 	%rd8, %rd6, %rd7;
	st.global.f32 	[%rd8], %f5;
	ld.shared.f32 	%f6, [%r20+32];
	st.global.f32 	[%rd8+32768], %f6;
	ld.shared.f32 	%f7, [%r20+64];
	st.global.f32 	[%rd8+65536], %f7;
	ld.shared.f32 	%f8, [%r20+96];
	st.global.f32 	[%rd8+98304], %f8;
	ret;

}
	// .globl	_Z15transposeOptimaPfPKf
.visible .entry _Z15transposeOptimaPfPKf(
	.param .u64 .ptr .align 1 _Z15transposeOptimaPfPKf_param_0,
	.param .u64 .ptr .align 1 _Z15transposeOptimaPfPKf_param_1
)
{
	.reg .b32 	%r<23>;
	.reg .b32 	%f<9>;
	.reg .b64 	%rd<9>;
	// demoted variable
	.shared .align 4 .b8 _ZZ15transposeOptimaPfPKfE6buffer[4224];
	ld.param.u64 	%rd1, [_Z15transposeOptimaPfPKf_param_0];
	ld.param.u64 	%rd2, [_Z15transposeOptimaPfPKf_param_1];
	mov.u32 	%r1, %tid.x;
	mov.u32 	%r2, %ctaid.x;
	shl.b32 	%r3, %r2, 5;
	add.s32 	%r4, %r3, %r1;
	mov.u32 	%r5, %tid.y;
	mov.u32 	%r6, %ctaid.y;
	shl.b32 	%r7, %r6, 5;
	add.s32 	%r8, %r7, %r5;
	shl.b32 	%r9, %r1, 2;
	mov.u32 	%r10, _ZZ15transposeOptimaPfPKfE6buffer;
	add.s32 	%r11, %r10, %r9;
	cvta.to.global.u64 	%rd3, %rd2;
	shl.b32 	%r12, %r8, 10;
	add.s32 	%r13, %r4, %r12;
	mul.wide.s32 	%rd4, %r13, 4;
	add.s64 	%rd5, %rd3, %rd4;
	ld.global.f32 	%f1, [%rd5];
	mad.lo.s32 	%r14, %r5, 132, %r11;
	st.shared.f32 	[%r14], %f1;
	ld.global.f32 	%f2, [%rd5+32768];
	st.shared.f32 	[%r14+1056], %f2;
	ld.global.f32 	%f3, [%rd5+65536];
	st.shared.f32 	[%r14+2112], %f3;
	ld.global.f32 	%f4, [%rd5+98304];
	st.shared.f32 	[%r14+3168], %f4;
	bar.sync 	0;
	add.s32 	%r15, %r7, %r1;
	add.s32 	%r16, %r3, %r5;
	shl.b32 	%r17, %r1, 7;
	add.s32 	%r18, %r11, %r17;
	cvta.to.global.u64 	%rd6, %rd1;
	shl.b32 	%r19, %r5, 2;
	add.s32 	%r20, %r18, %r19;
	ld.shared.f32 	%f5, [%r20];
	shl.b32 	%r21, %r16, 10;
	add.s32 	%r22, %r15, %r21;
	mul.wide.s32 	%rd7, %r22, 4;
	add.s64 	%rd8, %rd6, %rd7;
	st.global.f32 	[%rd8], %f5;
	ld.shared.f32 	%f6, [%r20+32];
	st.global.f32 	[%rd8+32768], %f6;
	ld.shared.f32 	%f7, [%r20+64];
	st.global.f32 	[%rd8+65536], %f7;
	ld.shared.f32 	%f8, [%r20+96];
	st.global.f32 	[%rd8+98304], %f8;
	ret;

}


// ===== COMPILED SASS (sm_100) =====

	.target	sm_100

	.elftype	@"ET_EXEC"


//--------------------- .note.nv.tkinfo           --------------------------
	.section	.note.nv.tkinfo,"",@"SHT_NOTE"
	.sectionflags	@"SHF_NOTE_NV_TKINFO"
	.tkinfo
        /*0018*/ 	.word	0x00000002
        /*0030*/ 	.string	""
        /*0030*/ 	.string	"ptxas"
        /*0030*/ 	.string	"Cuda compilation tools, release 13.0, V13.0.88"
        /*0030*/ 	.string	"Build cuda_13.0.r13.0/compiler.36424714_0"
        /*0030*/ 	.string	"-arch sm_100 -m 64 "



//--------------------- .note.nv.cuinfo           --------------------------
	.section	.note.nv.cuinfo,"",@"SHT_NOTE"
	.sectionflags	@"SHF_NOTE_NV_CUINFO"
        /*0018*/ 	.short	0x0002
        /*001a*/ 	.short	0x0064
        /*001c*/ 	.short	0x0082
	.zero		2


//--------------------- .nv.info                  --------------------------
	.section	.nv.info,"",@"SHT_CUDA_INFO"
	.align	4


	//----- nvinfo : EIATTR_REGCOUNT
	.align		4
        /*0000*/ 	.byte	0x04, 0x2f
        /*0002*/ 	.short	(.L_1 - .L_0)
	.align		4
.L_0:
        /*0004*/ 	.word	index@(_Z4copyPfPKf)
        /*0008*/ 	.word	0x00000010


	//----- nvinfo : EIATTR_FRAME_SIZE
	.align		4
.L_1:
        /*000c*/ 	.byte	0x04, 0x11
        /*000e*/ 	.short	(.L_3 - .L_2)
	.align		4
.L_2:
        /*0010*/ 	.word	index@(_Z4copyPfPKf)
        /*0014*/ 	.word	0x00000000


	//----- nvinfo : EIATTR_REGCOUNT
	.align		4
.L_3:
        /*0018*/ 	.byte	0x04, 0x2f
        /*001a*/ 	.short	(.L_5 - .L_4)
	.align		4
.L_4:
        /*001c*/ 	.word	index@(_Z8copysramPfPKf)
        /*0020*/ 	.word	0x00000012


	//----- nvinfo : EIATTR_FRAME_SIZE
	.align		4
.L_5:
        /*0024*/ 	.byte	0x04, 0x11
        /*0026*/ 	.short	(.L_7 - .L_6)
	.align		4
.L_6:
        /*0028*/ 	.word	index@(_Z8copysramPfPKf)
        /*002c*/ 	.word	0x00000000


	//----- nvinfo : EIATTR_REGCOUNT
	.align		4
.L_7:
        /*0030*/ 	.byte	0x04, 0x2f
        /*0032*/ 	.short	(.L_9 - .L_8)
	.align		4
.L_8:
        /*0034*/ 	.word	index@(_Z14transposeNaivePfPKf)
        /*0038*/ 	.word	0x00000010


	//----- nvinfo : EIATTR_FRAME_SIZE
	.align		4
.L_9:
        /*003c*/ 	.byte	0x04, 0x11
        /*003e*/ 	.short	(.L_11 - .L_10)
	.align		4
.L_10:
        /*0040*/ 	.word	index@(_Z14transposeNaivePfPKf)
        /*0044*/ 	.word	0x00000000


	//----- nvinfo : EIATTR_REGCOUNT
	.align		4
.L_11:
        /*0048*/ 	.byte	0x04, 0x2f
        /*004a*/ 	.short	(.L_13 - .L_12)
	.align		4
.L_12:
        /*004c*/ 	.word	index@(_Z18transposeSubOptimaPfPKf)
        /*0050*/ 	.word	0x00000016


	//----- nvinfo : EIATTR_FRAME_SIZE
	.align		4
.L_13:
        /*0054*/ 	.byte	0x04, 0x11
        /*0056*/ 	.short	(.L_15 - .L_14)
	.align		4
.L_14:
        /*0058*/ 	.word	index@(_Z18transposeSubOptimaPfPKf)
        /*005c*/ 	.word	0x00000000


	//----- nvinfo : EIATTR_REGCOUNT
	.align		4
.L_15:
        /*0060*/ 	.byte	0x04, 0x2f
        /*0062*/ 	.short	(.L_17 - .L_16)
	.align		4
.L_16:
        /*0064*/ 	.word	index@(_Z15transposeOptimaPfPKf)
        /*0068*/ 	.word	0x00000016


	//----- nvinfo : EIATTR_FRAME_SIZE
	.align		4
.L_17:
        /*006c*/ 	.byte	0x04, 0x11
        /*006e*/ 	.short	(.L_19 - .L_18)
	.align		4
.L_18:
        /*0070*/ 	.word	index@(_Z15transposeOptimaPfPKf)
        /*0074*/ 	.word	0x00000000


	//----- nvinfo : EIATTR_MIN_STACK_SIZE
	.align		4
.L_19:
        /*0078*/ 	.byte	0x04, 0x12
        /*007a*/ 	.short	(.L_21 - .L_20)
	.align		4
.L_20:
        /*007c*/ 	.word	index@(_Z15transposeOptimaPfPKf)
        /*0080*/ 	.word	0x00000000


	//----- nvinfo : EIATTR_MIN_STACK_SIZE
	.align		4
.L_21:
        /*0084*/ 	.byte	0x04, 0x12
        /*0086*/ 	.short	(.L_23 - .L_22)
	.align		4
.L_22:
        /*0088*/ 	.word	index@(_Z18transposeSubOptimaPfPKf)
        /*008c*/ 	.word	0x00000000


	//----- nvinfo : EIATTR_MIN_STACK_SIZE
	.align		4
.L_23:
        /*0090*/ 	.byte	0x04, 0x12
        /*0092*/ 	.short	(.L_25 - .L_24)
	.align		4
.L_24:
        /*0094*/ 	.word	index@(_Z14transposeNaivePfPKf)
        /*0098*/ 	.word	0x00000000


	//----- nvinfo : EIATTR_MIN_STACK_SIZE
	.align		4
.L_25:
        /*009c*/ 	.byte	0x04, 0x12
        /*009e*/ 	.short	(.L_27 - .L_26)
	.align		4
.L_26:
        /*00a0*/ 	.word	index@(_Z8copysramPfPKf)
        /*00a4*/ 	.word	0x00000000


	//----- nvinfo : EIATTR_MIN_STACK_SIZE
	.align		4
.L_27:
        /*00a8*/ 	.byte	0x04, 0x12
        /*00aa*/ 	.short	(.L_29 - .L_28)
	.align		4
.L_28:
        /*00ac*/ 	.word	index@(_Z4copyPfPKf)
        /*00b0*/ 	.word	0x00000000
.L_29:


//--------------------- .nv.compat                --------------------------
	.section	.nv.compat,"",@"SHT_CUDA_COMPAT_INFO"
	.align	4
        /*0000*/ 	.byte	0x02, 0x09, 0x00, 0x00, 0x02, 0x02, 0x01, 0x00, 0x02, 0x05, 0x05, 0x00, 0x03, 0x07, 0x01, 0x01
        /*0010*/ 	.byte	0x02, 0x03, 0x00, 0x00, 0x02, 0x06, 0x01, 0x00, 0x04, 0x0b, 0x08, 0x00, 0x09, 0x00, 0x00, 0x00
        /*0020*/ 	.byte	0x00, 0x00, 0x00, 0x00


//--------------------- .nv.info._Z15transposeOptimaPfPKf --------------------------
	.section	.nv.info._Z15transposeOptimaPfPKf,"",@"SHT_CUDA_INFO"
	.sectionflags	@""
	.align	4


	//----- nvinfo : EIATTR_CUDA_API_VERSION
	.align		4
        /*0000*/ 	.byte	0x04, 0x37
        /*0002*/ 	.short	(.L_31 - .L_30)
.L_30:
        /*0004*/ 	.word	0x00000082


	//----- nvinfo : EIATTR_KPARAM_INFO
	.align		4
.L_31:
        /*0008*/ 	.byte	0x04, 0x17
        /*000a*/ 	.short	(.L_33 - .L_32)
.L_32:
        /*000c*/ 	.word	0x00000000
        /*0010*/ 	.short	0x0001
        /*0012*/ 	.short	0x0008
        /*0014*/ 	.byte	0x00, 0xf5, 0x21, 0x00


	//----- nvinfo : EIATTR_KPARAM_INFO
	.align		4
.L_33:
        /*0018*/ 	.byte	0x04, 0x17
        /*001a*/ 	.short	(.L_35 - .L_34)
.L_34:
        /*001c*/ 	.word	0x00000000
        /*0020*/ 	.short	0x0000
        /*0022*/ 	.short	0x0000
        /*0024*/ 	.byte	0x00, 0xf5, 0x21, 0x00


	//----- nvinfo : EIATTR_SPARSE_MMA_MASK
	.align		4
.L_35:
        /*0028*/ 	.byte	0x03, 0x50
        /*002a*/ 	.short	0x0000


	//----- nvinfo : EIATTR_MAXREG_COUNT
	.align		4
        /*002c*/ 	.byte	0x03, 0x1b
        /*002e*/ 	.short	0x00ff


	//----- nvinfo : EIATTR_NUM_BARRIERS
	.align		4
        /*0030*/ 	.byte	0x02, 0x4c
        /*0032*/ 	.byte	0x01
	.zero		1


	//----- nvinfo : EIATTR_MERCURY_ISA_VERSION
	.align		4
        /*0034*/ 	.byte	0x03, 0x5f
        /*0036*/ 	.short	0x0101


	//----- nvinfo : EIATTR_VRC_CTA_INIT_COUNT
	.align		4
        /*0038*/ 	.byte	0x02, 0x4a
	.zero		1
	.zero		1


	//----- nvinfo : EIATTR_EXIT_INSTR_OFFSETS
	.align		4
        /*003c*/ 	.byte	0x04, 0x1c
        /*003e*/ 	.short	(.L_37 - .L_36)


	//   ....[0]....
.L_36:
        /*0040*/ 	.word	0x00000280


	//----- nvinfo : EIATTR_CBANK_PARAM_SIZE
	.align		4
.L_37:
        /*0044*/ 	.byte	0x03, 0x19
        /*0046*/ 	.short	0x0010


	//----- nvinfo : EIATTR_PARAM_CBANK
	.align		4
        /*0048*/ 	.byte	0x04, 0x0a
        /*004a*/ 	.short	(.L_39 - .L_38)
	.align		4
.L_38:
        /*004c*/ 	.word	index@(.nv.constant0._Z15transposeOptimaPfPKf)
        /*0050*/ 	.short	0x0380
        /*0052*/ 	.short	0x0010


	//----- nvinfo : EIATTR_SW_WAR
	.align		4
.L_39:
        /*0054*/ 	.byte	0x04, 0x36
        /*0056*/ 	.short	(.L_41 - .L_40)
.L_40:
        /*0058*/ 	.word	0x00000008
.L_41:


//--------------------- .nv.info._Z18transposeSubOptimaPfPKf --------------------------
	.section	.nv.info._Z18transposeSubOptimaPfPKf,"",@"SHT_CUDA_INFO"
	.sectionflags	@""
	.align	4


	//----- nvinfo : EIATTR_CUDA_API_VERSION
	.align		4
        /*0000*/ 	.byte	0x04, 0x37
        /*0002*/ 	.short	(.L_43 - .L_42)
.L_42:
        /*0004*/ 	.word	0x00000082


	//----- nvinfo : EIATTR_KPARAM_INFO
	.align		4
.L_43:
        /*0008*/ 	.byte	0x04, 0x17
        /*000a*/ 	.short	(.L_45 - .L_44)
.L_44:
        /*000c*/ 	.word	0x00000000
        /*0010*/ 	.short	0x0001
        /*0012*/ 	.short	0x0008
        /*0014*/ 	.byte	0x00, 0xf5, 0x21, 0x00


	//----- nvinfo : EIATTR_KPARAM_INFO
	.align		4
.L_45:
        /*0018*/ 	.byte	0x04, 0x17
        /*001a*/ 	.short	(.L_47 - .L_46)
.L_46:
        /*001c*/ 	.word	0x00000000
        /*0020*/ 	.short	0x0000
        /*0022*/ 	.short	0x0000
        /*0024*/ 	.byte	0x00, 0xf5, 0x21, 0x00


	//----- nvinfo : EIATTR_SPARSE_MMA_MASK
	.align		4
.L_47:
        /*0028*/ 	.byte	0x03, 0x50
        /*002a*/ 	.short	0x0000


	//----- nvinfo : EIATTR_MAXREG_COUNT
	.align		4
        /*002c*/ 	.byte	0x03, 0x1b
        /*002e*/ 	.short	0x00ff


	//----- nvinfo : EIATTR_NUM_BARRIERS
	.align		4
        /*0030*/ 	.byte	0x02, 0x4c
        /*0032*/ 	.byte	0x01
	.zero		1


	//----- nvinfo : EIATTR_MERCURY_ISA_VERSION
	.align		4
        /*0034*/ 	.byte	0x03, 0x5f
        /*0036*/ 	.short	0x0101


	//----- nvinfo : EIATTR_VRC_CTA_INIT_COUNT
	.align		4
        /*0038*/ 	.byte	0x02, 0x4a
	.zero		1
	.zero		1


	//----- nvinfo : EIATTR_EXIT_INSTR_OFFSETS
	.align		4
        /*003c*/ 	.byte	0x04, 0x1c
        /*003e*/ 	.short	(.L_49 - .L_48)


	//   ....[0]....
.L_48:
        /*0040*/ 	.word	0x00000280


	//----- nvinfo : EIATTR_CBANK_PARAM_SIZE
	.align		4
.L_49:
        /*0044*/ 	.byte	0x03, 0x19
        /*0046*/ 	.short	0x0010


	//----- nvinfo : EIATTR_PARAM_CBANK
	.align		4
        /*0048*/ 	.byte	0x04, 0x0a
        /*004a*/ 	.short	(.L_51 - .L_50)
	.align		4
.L_50:
        /*004c*/ 	.word	index@(.nv.constant0._Z18transposeSubOptimaPfPKf)
        /*0050*/ 	.short	0x0380
        /*0052*/ 	.short	0x0010


	//----- nvinfo : EIATTR_SW_WAR
	.align		4
.L_51:
        /*0054*/ 	.byte	0x04, 0x36
        /*0056*/ 	.short	(.L_53 - .L_52)
.L_52:
        /*0058*/ 	.word	0x00000008
.L_53:


//--------------------- .nv.info._Z14transposeNaivePfPKf --------------------------
	.section	.nv.info._Z14transposeNaivePfPKf,"",@"SHT_CUDA_INFO"
	.sectionflags	@""
	.align	4


	//----- nvinfo : EIATTR_CUDA_API_VERSION
	.align		4
        /*0000*/ 	.byte	0x04, 0x37
        /*0002*/ 	.short	(.L_55 - .L_54)
.L_54:
        /*0004*/ 	.word	0x00000082


	//----- nvinfo : EIATTR_KPARAM_INFO
	.align		4
.L_55:
        /*0008*/ 	.byte	0x04, 0x17
        /*000a*/ 	.short	(.L_57 - .L_56)
.L_56:
        /*000c*/ 	.word	0x00000000
        /*0010*/ 	.short	0x0001
        /*0012*/ 	.short	0x0008
        /*0014*/ 	.byte	0x00, 0xf5, 0x21, 0x00


	//----- nvinfo : EIATTR_KPARAM_INFO
	.align		4
.L_57:
        /*0018*/ 	.byte	0x04, 0x17
        /*001a*/ 	.short	(.L_59 - .L_58)
.L_58:
        /*001c*/ 	.word	0x00000000
        /*0020*/ 	.short	0x0000
        /*0022*/ 	.short	0x0000
        /*0024*/ 	.byte	0x00, 0xf5, 0x21, 0x00


	//----- nvinfo : EIATTR_SPARSE_MMA_MASK
	.align		4
.L_59:
        /*0028*/ 	.byte	0x03, 0x50
        /*002a*/ 	.short	0x0000


	//----- nvinfo : EIATTR_MAXREG_COUNT
	.align		4
        /*002c*/ 	.byte	0x03, 0x1b
        /*002e*/ 	.short	0x00ff


	//----- nvinfo : EIATTR_MERCURY_ISA_VERSION
	.align		4
        /*0030*/ 	.byte	0x03, 0x5f
        /*0032*/ 	.short	0x0101


	//----- nvinfo : EIATTR_VRC_CTA_INIT_COUNT
	.align		4
        /*0034*/ 	.byte	0x02, 0x4a
	.zero		1
	.zero		1


	//----- nvinfo : EIATTR_EXIT_INSTR_OFFSETS
	.align		4
        /*0038*/ 	.byte	0x04, 0x1c
        /*003a*/ 	.short	(.L_61 - .L_60)


	//   ....[0]....
.L_60:
        /*003c*/ 	.word	0x00000160


	//----- nvinfo : EIATTR_CBANK_PARAM_SIZE
	.align		4
.L_61:
        /*0040*/ 	.byte	0x03, 0x19
        /*0042*/ 	.short	0x0010


	//----- nvinfo : EIATTR_PARAM_CBANK
	.align		4
        /*0044*/ 	.byte	0x04, 0x0a
        /*0046*/ 	.short	(.L_63 - .L_62)
	.align		4
.L_62:
        /*0048*/ 	.word	index@(.nv.constant0._Z14transposeNaivePfPKf)
        /*004c*/ 	.short	0x0380
        /*004e*/ 	.short	0x0010


	//----- nvinfo : EIATTR_SW_WAR
	.align		4
.L_63:
        /*0050*/ 	.byte	0x04, 0x36
        /*0052*/ 	.short	(.L_65 - .L_64)
.L_64:
        /*0054*/ 	.word	0x00000008
.L_65:


//--------------------- .nv.info._Z8copysramPfPKf --------------------------
	.section	.nv.info._Z8copysramPfPKf,"",@"SHT_CUDA_INFO"
	.sectionflags	@""
	.align	4


	//----- nvinfo : EIATTR_CUDA_API_VERSION
	.align		4
        /*0000*/ 	.byte	0x04, 0x37
        /*0002*/ 	.short	(.L_67 - .L_66)
.L_66:
        /*0004*/ 	.word	0x00000082


	//----- nvinfo : EIATTR_KPARAM_INFO
	.align		4
.L_67:
        /*0008*/ 	.byte	0x04, 0x17
        /*000a*/ 	.short	(.L_69 - .L_68)
.L_68:
        /*000c*/ 	.word	0x00000000
        /*0010*/ 	.short	0x0001
        /*0012*/ 	.short	0x0008
        /*0014*/ 	.byte	0x00, 0xf5, 0x21, 0x00


	//----- nvinfo : EIATTR_KPARAM_INFO
	.align		4
.L_69:
        /*0018*/ 	.byte	0x04, 0x17
        /*001a*/ 	.short	(.L_71 - .L_70)
.L_70:
        /*001c*/ 	.word	0x00000000
        /*0020*/ 	.short	0x0000
        /*0022*/ 	.short	0x0000
        /*0024*/ 	.byte	0x00, 0xf5, 0x21, 0x00


	//----- nvinfo : EIATTR_SPARSE_MMA_MASK
	.align		4
.L_71:
        /*0028*/ 	.byte	0x03, 0x50
        /*002a*/ 	.short	0x0000


	//----- nvinfo : EIATTR_MAXREG_COUNT
	.align		4
        /*002c*/ 	.byte	0x03, 0x1b
        /*002e*/ 	.short	0x00ff


	//----- nvinfo : EIATTR_NUM_BARRIERS
	.align		4
        /*0030*/ 	.byte	0x02, 0x4c
        /*0032*/ 	.byte	0x01
	.zero		1


	//----- nvinfo : EIATTR_MERCURY_ISA_VERSION
	.align		4
        /*0034*/ 	.byte	0x03, 0x5f
        /*0036*/ 	.short	0x0101


	//----- nvinfo : EIATTR_VRC_CTA_INIT_COUNT
	.align		4
        /*0038*/ 	.byte	0x02, 0x4a
	.zero		1
	.zero		1


	//----- nvinfo : EIATTR_EXIT_INSTR_OFFSETS
	.align		4
        /*003c*/ 	.byte	0x04, 0x1c
        /*003e*/ 	.short	(.L_73 - .L_72)


	//   ....[0]....
.L_72:
        /*0040*/ 	.word	0x00000230


	//----- nvinfo : EIATTR_CBANK_PARAM_SIZE
	.align		4
.L_73:
        /*0044*/ 	.byte	0x03, 0x19
        /*0046*/ 	.short	0x0010


	//----- nvinfo : EIATTR_PARAM_CBANK
	.align		4
        /*0048*/ 	.byte	0x04, 0x0a
        /*004a*/ 	.short	(.L_75 - .L_74)
	.align		4
.L_74:
        /*004c*/ 	.word	index@(.nv.constant0._Z8copysramPfPKf)
        /*0050*/ 	.short	0x0380
        /*0052*/ 	.short	0x0010


	//----- nvinfo : EIATTR_SW_WAR
	.align		4
.L_75:
        /*0054*/ 	.byte	0x04, 0x36
        /*0056*/ 	.short	(.L_77 - .L_76)
.L_76:
        /*0058*/ 	.word	0x00000008
.L_77:


//--------------------- .nv.info._Z4copyPfPKf     --------------------------
	.section	.nv.info._Z4copyPfPKf,"",@"SHT_CUDA_INFO"
	.sectionflags	@""
	.align	4


	//----- nvinfo : EIATTR_CUDA_API_VERSION
	.align		4
        /*0000*/ 	.byte	0x04, 0x37
        /*0002*/ 	.short	(.L_79 - .L_78)
.L_78:
        /*0004*/ 	.word	0x00000082


	//----- nvinfo : EIATTR_KPARAM_INFO
	.align		4
.L_79:
        /*0008*/ 	.byte	0x04, 0x17
        /*000a*/ 	.short	(.L_81 - .L_80)
.L_80:
        /*000c*/ 	.word	0x00000000
        /*0010*/ 	.short	0x0001
        /*0012*/ 	.short	0x0008
        /*0014*/ 	.byte	0x00, 0xf5, 0x21, 0x00


	//----- nvinfo : EIATTR_KPARAM_INFO
	.align		4
.L_81:
        /*0018*/ 	.byte	0x04, 0x17
        /*001a*/ 	.short	(.L_83 - .L_82)
.L_82:
        /*001c*/ 	.word	0x00000000
        /*0020*/ 	.short	0x0000
        /*0022*/ 	.short	0x0000
        /*0024*/ 	.byte	0x00, 0xf5, 0x21, 0x00


	//----- nvinfo : EIATTR_SPARSE_MMA_MASK
	.align		4
.L_83:
        /*0028*/ 	.byte	0x03, 0x50
        /*002a*/ 	.short	0x0000


	//----- nvinfo : EIATTR_MAXREG_COUNT
	.align		4
        /*002c*/ 	.byte	0x03, 0x1b
        /*002e*/ 	.short	0x00ff


	//----- nvinfo : EIATTR_MERCURY_ISA_VERSION
	.align		4
        /*0030*/ 	.byte	0x03, 0x5f
        /*0032*/ 	.short	0x0101


	//----- nvinfo : EIATTR_VRC_CTA_INIT_COUNT
	.align		4
        /*0034*/ 	.byte	0x02, 0x4a
	.zero		1
	.zero		1


	//----- nvinfo : EIATTR_EXIT_INSTR_OFFSETS
	.align		4
        /*0038*/ 	.byte	0x04, 0x1c
        /*003a*/ 	.short	(.L_85 - .L_84)


	//   ....[0]....
.L_84:
        /*003c*/ 	.word	0x00000150


	//----- nvinfo : EIATTR_CBANK_PARAM_SIZE
	.align		4
.L_85:
        /*0040*/ 	.byte	0x03, 0x19
        /*0042*/ 	.short	0x0010


	//----- nvinfo : EIATTR_PARAM_CBANK
	.align		4
        /*0044*/ 	.byte	0x04, 0x0a
        /*0046*/ 	.short	(.L_87 - .L_86)
	.align		4
.L_86:
        /*0048*/ 	.word	index@(.nv.constant0._Z4copyPfPKf)
        /*004c*/ 	.short	0x0380
        /*004e*/ 	.short	0x0010


	//----- nvinfo : EIATTR_SW_WAR
	.align		4
.L_87:
        /*0050*/ 	.byte	0x04, 0x36
        /*0052*/ 	.short	(.L_89 - .L_88)
.L_88:
        /*0054*/ 	.word	0x00000008
.L_89:


//--------------------- .nv.callgraph             --------------------------
	.section	.nv.callgraph,"",@"SHT_CUDA_CALLGRAPH"
	.align	4
	.sectionentsize	8
	.align		4
        /*0000*/ 	.word	0x00000000
	.align		4
        /*0004*/ 	.word	0xffffffff
	.align		4
        /*0008*/ 	.word	0x00000000
	.align		4
        /*000c*/ 	.word	0xfffffffe
	.align		4
        /*0010*/ 	.word	0x00000000
	.align		4
        /*0014*/ 	.word	0xfffffffd
	.align		4
        /*0018*/ 	.word	0x00000000
	.align		4
        /*001c*/ 	.word	0xfffffffc


//--------------------- .text._Z15transposeOptimaPfPKf --------------------------
	.section	.text._Z15transposeOptimaPfPKf,"ax",@progbits
	.align	128
        .global         _Z15transposeOptimaPfPKf
        .type           _Z15transposeOptimaPfPKf,@function
        .size           _Z15transposeOptimaPfPKf,(.L_x_5 - _Z15transposeOptimaPfPKf)
        .other          _Z15transposeOptimaPfPKf,@"STO_CUDA_ENTRY STV_DEFAULT"
_Z15transposeOptimaPfPKf:
.text._Z15transposeOptimaPfPKf:
[----:B------:R-:W-:Y:S01]  /*0000*/  LDC R1, c[0x0][0x37c] ;  /* 0x0000df00ff017b82 */ /* 0x000fe20000000800 */
[----:B------:R-:W0:Y:S07]  /*0010*/  S2R R19, SR_TID.Y ;  /* 0x0000000000137919 */ /* 0x000e2e0000002200 */
[----:B------:R-:W1:Y:S01]  /*0020*/  LDC.64 R2, c[0x0][0x388] ;  /* 0x0000e200ff027b82 */ /* 0x000e620000000a00 */
[----:B------:R-:W2:Y:S01]  /*0030*/  LDCU.64 UR6, c[0x0][0x358] ;  /* 0x00006b00ff0677ac */ /* 0x000ea20008000a00 */
[----:B------:R-:W0:Y:S01]  /*0040*/  S2R R14, SR_CTAID.Y ;  /* 0x00000000000e7919 */ /* 0x000e220000002600 */
[----:B------:R-:W3:Y:S01]  /*0050*/  S2R R7, SR_TID.X ;  /* 0x0000000000077919 */ /* 0x000ee20000002100 */
[----:B------:R-:W3:Y:S01]  /*0060*/  S2R R12, SR_CTAID.X ;  /* 0x00000000000c7919 */ /* 0x000ee20000002500 */
[----:B0-----:R-:W-:Y:S01]  /*0070*/  IMAD R5, R14, 0x20, R19 ;  /* 0x000000200e057824 */ /* 0x001fe200078e0213 */
[----:B---3--:R-:W-:-:S04]  /*0080*/  LEA R0, R12, R7, 0x5 ;  /* 0x000000070c007211 */ /* 0x008fc800078e28ff */
[----:B------:R-:W-:-:S05]  /*0090*/  LEA R5, R5, R0, 0xa ;  /* 0x0000000005057211 */ /* 0x000fca00078e50ff */
[----:B-1----:R-:W-:-:S05]  /*00a0*/  IMAD.WIDE R2, R5, 0x4, R2 ;  /* 0x0000000405027825 */ /* 0x002fca00078e0202 */
[----:B--2---:R-:W2:Y:S04]  /*00b0*/  LDG.E R4, desc[UR6][R2.64] ;  /* 0x0000000602047981 */ /* 0x004ea8000c1e1900 */
[----:B------:R-:W3:Y:S04]  /*00c0*/  LDG.E R6, desc[UR6][R2.64+0x8000] ;  /* 0x0080000602067981 */ /* 0x000ee8000c1e1900 */
[----:B------:R-:W4:Y:S04]  /*00d0*/  LDG.E R8, desc[UR6][R2.64+0x10000] ;  /* 0x0100000602087981 */ /* 0x000f28000c1e1900 */
[----:B------:R0:W5:Y:S01]  /*00e0*/  LDG.E R10, desc[UR6][R2.64+0x18000] ;  /* 0x01800006020a7981 */ /* 0x000162000c1e1900 */
[----:B------:R-:W1:Y:S01]  /*00f0*/  S2UR UR5, SR_CgaCtaId ;  /* 0x00000000000579c3 */ /* 0x000e620000008800 */
[----:B------:R-:W-:-:S07]  /*0100*/  UMOV UR4, 0x400 ;  /* 0x0000040000047882 */ /* 0x000fce0000000000 */
[----:B0-----:R-:W0:Y:S01]  /*0110*/  LDC.64 R2, c[0x0][0x380] ;  /* 0x0000e000ff027b82 */ /* 0x001e220000000a00 */
[----:B-1----:R-:W-:-:S06]  /*0120*/  ULEA UR4, UR5, UR4, 0x18 ;  /* 0x0000000405047291 */ /* 0x002fcc000f8ec0ff */
[----:B------:R-:W-:-:S05]  /*0130*/  LEA R0, R7, UR4, 0x2 ;  /* 0x0000000407007c11 */ /* 0x000fca000f8e10ff */
[--C-:B------:R-:W-:Y:S02]  /*0140*/  IMAD R5, R19, 0x84, R0.reuse ;  /* 0x0000008413057824 */ /* 0x100fe400078e0200 */
[----:B------:R-:W-:-:S05]  /*0150*/  IMAD R0, R7, 0x80, R0 ;  /* 0x0000008007007824 */ /* 0x000fca00078e0200 */
[----:B------:R-:W-:Y:S01]  /*0160*/  LEA R9, R19, R0, 0x2 ;  /* 0x0000000013097211 */ /* 0x000fe200078e10ff */
[----:B------:R-:W-:Y:S01]  /*0170*/  IMAD R0, R14, 0x20, R7 ;  /* 0x000000200e007824 */ /* 0x000fe200078e0207 */
[----:B------:R-:W-:-:S04]  /*0180*/  LEA R7, R12, R19, 0x5 ;  /* 0x000000130c077211 */ /* 0x000fc800078e28ff */
[----:B------:R-:W-:-:S05]  /*0190*/  LEA R7, R7, R0, 0xa ;  /* 0x0000000007077211 */ /* 0x000fca00078e50ff */
[----:B0-----:R-:W-:Y:S01]  /*01a0*/  IMAD.WIDE R2, R7, 0x4, R2 ;  /* 0x0000000407027825 */ /* 0x001fe200078e0202 */
[----:B--2---:R-:W-:Y:S04]  /*01b0*/  STS [R5], R4 ;  /* 0x0000000405007388 */ /* 0x004fe80000000800 */
[----:B---3--:R-:W-:Y:S04]  /*01c0*/  STS [R5+0x420], R6 ;  /* 0x0004200605007388 */ /* 0x008fe80000000800 */
[----:B----4-:R-:W-:Y:S04]  /*01d0*/  STS [R5+0x840], R8 ;  /* 0x0008400805007388 */ /* 0x010fe80000000800 */
[----:B-----5:R-:W-:Y:S01]  /*01e0*/  STS [R5+0xc60], R10 ;  /* 0x000c600a05007388 */ /* 0x020fe20000000800 */
[----:B------:R-:W-:Y:S06]  /*01f0*/  BAR.SYNC.DEFER_BLOCKING 0x0 ;  /* 0x0000000000007b1d */ /* 0x000fec0000010000 */
[----:B------:R-:W0:Y:S04]  /*0200*/  LDS R11, [R9] ;  /* 0x00000000090b7984 */ /* 0x000e280000000800 */
[----:B------:R-:W1:Y:S04]  /*0210*/  LDS R13, [R9+0x20] ;  /* 0x00002000090d7984 */ /* 0x000e680000000800 */
[----:B------:R-:W2:Y:S04]  /*0220*/  LDS R15, [R9+0x40] ;  /* 0x00004000090f7984 */ /* 0x000ea80000000800 */
[----:B------:R-:W3:Y:S04]  /*0230*/  LDS R17, [R9+0x60] ;  /* 0x0000600009117984 */ /* 0x000ee80000000800 */
[----:B0-----:R-:W-:Y:S04]  /*0240*/  STG.E desc[UR6][R2.64], R11 ;  /* 0x0000000b02007986 */ /* 0x001fe8000c101906 */
[----:B-1----:R-:W-:Y:S04]  /*0250*/  STG.E desc[UR6][R2.64+0x8000], R13 ;  /* 0x0080000d02007986 */ /* 0x002fe8000c101906 */
[----:B--2---:R-:W-:Y:S04]  /*0260*/  STG.E desc[UR6][R2.64+0x10000], R15 ;  /* 0x0100000f02007986 */ /* 0x004fe8000c101906 */
[----:B---3--:R-:W-:Y:S01]  /*0270*/  STG.E desc[UR6][R2.64+0x18000], R17 ;  /* 0x0180001102007986 */ /* 0x008fe2000c101906 */
[----:B------:R-:W-:Y:S05]  /*0280*/  EXIT ;  /* 0x000000000000794d */ /* 0x000fea0003800000 */
.L_x_0:
[----:B------:R-:W-:-:S00]  /*0290*/  BRA `(.L_x_0) ;  /* 0xfffffffc00fc7947 */ /* 0x000fc0000383ffff */
[----:B------:R-:W-:-:S00]  /*02a0*/  NOP ;  /* 0x0000000000007918 */ /* 0x000fc00000000000 */
        /* <DEDUP_REMOVED lines=13> */
.L_x_5:


//--------------------- .text._Z18transposeSubOptimaPfPKf --------------------------
	.section	.text._Z18transposeSubOptimaPfPKf,"ax",@progbits
	.align	128
        .global         _Z18transposeSubOptimaPfPKf
        .type           _Z18transposeSubOptimaPfPKf,@function
        .size           _Z18transposeSubOptimaPfPKf,(.L_x_6 - _Z18transposeSubOptimaPfPKf)
        .other          _Z18transposeSubOptimaPfPKf,@"STO_CUDA_ENTRY STV_DEFAULT"
_Z18transposeSubOptimaPfPKf:
.text._Z18transposeSubOptimaPfPKf:
        /* <DEDUP_REMOVED lines=41> */
.L_x_1:
        /* <DEDUP_REMOVED lines=15> */
.L_x_6:


//--------------------- .text._Z14transposeNaivePfPKf --------------------------
	.section	.text._Z14transposeNaivePfPKf,"ax",@progbits
	.align	128
        .global         _Z14transposeNaivePfPKf
        .type           _Z14transposeNaivePfPKf,@function
        .size           _Z14transposeNaivePfPKf,(.L_x_7 - _Z14transposeNaivePfPKf)
        .other          _Z14transposeNaivePfPKf,@"STO_CUDA_ENTRY STV_DEFAULT"
_Z14transposeNaivePfPKf:
.text._Z14transposeNaivePfPKf:
[----:B------:R-:W-:Y:S01]  /*0000*/  LDC R1, c[0x0][0x37c] ;  /* 0x0000df00ff017b82 */ /* 0x000fe20000000800 */
[----:B------:R-:W0:Y:S07]  /*0010*/  S2R R0, SR_TID.X ;  /* 0x0000000000007919 */ /* 0x000e2e0000002100 */
[----:B------:R-:W1:Y:S01]  /*0020*/  LDC.64 R2, c[0x0][0x388] ;  /* 0x0000e200ff027b82 */ /* 0x000e620000000a00 */
[----:B------:R-:W2:Y:S01]  /*0030*/  LDCU.64 UR4, c[0x0][0x358] ;  /* 0x00006b00ff0477ac */ /* 0x000ea20008000a00 */
[----:B------:R-:W0:Y:S01]  /*0040*/  S2R R5, SR_CTAID.X ;  /* 0x0000000000057919 */ /* 0x000e220000002500 */
[----:B------:R-:W3:Y:S01]  /*0050*/  S2R R7, SR_TID.Y ;  /* 0x0000000000077919 */ /* 0x000ee20000002200 */
[----:B------:R-:W3:Y:S01]  /*0060*/  S2R R4, SR_CTAID.Y ;  /* 0x0000000000047919 */ /* 0x000ee20000002600 */
[----:B0-----:R-:W-:-:S02]  /*0070*/  LEA R0, R5, R0, 0x5 ;  /* 0x0000000005007211 */ /* 0x001fc400078e28ff */
[----:B---3--:R-:W-:-:S04]  /*0080*/  LEA R7, R4, R7, 0x5 ;  /* 0x0000000704077211 */ /* 0x008fc800078e28ff */
[----:B------:R-:W-:-:S05]  /*0090*/  LEA R5, R7, R0, 0xa ;  /* 0x0000000007057211 */ /* 0x000fca00078e50ff */
[----:B-1----:R-:W-:Y:S02]  /*00a0*/  IMAD.WIDE R2, R5, 0x4, R2 ;  /* 0x0000000405027825 */ /* 0x002fe400078e0202 */
[----:B------:R-:W0:Y:S03]  /*00b0*/  LDC.64 R4, c[0x0][0x380] ;  /* 0x0000e000ff047b82 */ /* 0x000e260000000a00 */
[----:B--2---:R-:W2:Y:S01]  /*00c0*/  LDG.E R9, desc[UR4][R2.64] ;  /* 0x0000000402097981 */ /* 0x004ea2000c1e1900 */
[----:B------:R-:W-:-:S05]  /*00d0*/  LEA R7, R0, R7, 0xa ;  /* 0x0000000700077211 */ /* 0x000fca00078e50ff */
[----:B0-----:R-:W-:-:S05]  /*00e0*/  IMAD.WIDE R4, R7, 0x4, R4 ;  /* 0x0000000407047825 */ /* 0x001fca00078e0204 */
[----:B--2---:R-:W-:Y:S04]  /*00f0*/  STG.E desc[UR4][R4.64], R9 ;  /* 0x0000000904007986 */ /* 0x004fe8000c101904 */
[----:B------:R-:W2:Y:S04]  /*0100*/  LDG.E R7, desc[UR4][R2.64+0x8000] ;  /* 0x0080000402077981 */ /* 0x000ea8000c1e1900 */
[----:B--2---:R-:W-:Y:S04]  /*0110*/  STG.E desc[UR4][R4.64+0x20], R7 ;  /* 0x0000200704007986 */ /* 0x004fe8000c101904 */
[----:B------:R-:W2:Y:S04]  /*0120*/  LDG.E R11, desc[UR4][R2.64+0x10000] ;  /* 0x01000004020b7981 */ /* 0x000ea8000c1e1900 */
[----:B--2---:R-:W-:Y:S04]  /*0130*/  STG.E desc[UR4][R4.64+0x40], R11 ;  /* 0x0000400b04007986 */ /* 0x004fe8000c101904 */
[----:B------:R-:W2:Y:S04]  /*0140*/  LDG.E R13, desc[UR4][R2.64+0x18000] ;  /* 0x01800004020d7981 */ /* 0x000ea8000c1e1900 */
[----:B--2---:R-:W-:Y:S01]  /*0150*/  STG.E desc[UR4][R4.64+0x60], R13 ;  /* 0x0000600d04007986 */ /* 0x004fe2000c101904 */
[----:B------:R-:W-:Y:S05]  /*0160*/  EXIT ;  /* 0x000000000000794d */ /* 0x000fea0003800000 */
.L_x_2:
        /* <DEDUP_REMOVED lines=9> */
.L_x_7:


//--------------------- .text._Z8copysramPfPKf    --------------------------
	.section	.text._Z8copysramPfPKf,"ax",@progbits
	.align	128
        .global         _Z8copysramPfPKf
        .type           _Z8copysramPfPKf,@function
        .size           _Z8copysramPfPKf,(.L_x_8 - _Z8copysramPfPKf)
        .other          _Z8copysramPfPKf,@"STO_CUDA_ENTRY STV_DEFAULT"
_Z8copysramPfPKf:
.text._Z8copysramPfPKf:
        /* <DEDUP_REMOVED lines=16> */
[----:B------:R-:W-:Y:S01]  /*0100*/  UMOV UR4, 0x400 ;  /* 0x0000040000047882 */ /* 0x000fe20000000000 */
[----:B------:R-:W-:-:S06]  /*0110*/  LEA R4, R7, R4, 0x5 ;  /* 0x0000000407047211 */ /* 0x000fcc00078e28ff */
[----:B0-----:R-:W0:Y:S01]  /*0120*/  LDC.64 R2, c[0x0][0x380] ;  /* 0x0000e000ff027b82 */ /* 0x001e220000000a00 */
[----:B-1----:R-:W-:-:S06]  /*0130*/  ULEA UR4, UR5, UR4, 0x18 ;  /* 0x0000000405047291 */ /* 0x002fcc000f8ec0ff */
[----:B------:R-:W-:Y:S01]  /*0140*/  LEA R7, R4, UR4, 0x2 ;  /* 0x0000000404077c11 */ /* 0x000fe2000f8e10ff */
[----:B0-----:R-:W-:-:S04]  /*0150*/  IMAD.WIDE R2, R5, 0x4, R2 ;  /* 0x0000000405027825 */ /* 0x001fc800078e0202 */
        /* <DEDUP_REMOVED lines=14> */
.L_x_3:
        /* <DEDUP_REMOVED lines=12> */
.L_x_8:


//--------------------- .text._Z4copyPfPKf        --------------------------
	.section	.text._Z4copyPfPKf,"ax",@progbits
	.align	128
        .global         _Z4copyPfPKf
        .type           _Z4copyPfPKf,@function
        .size           _Z4copyPfPKf,(.L_x_9 - _Z4copyPfPKf)
        .other          _Z4copyPfPKf,@"STO_CUDA_ENTRY STV_DEFAULT"
_Z4copyPfPKf:
.text._Z4copyPfPKf:
        /* <DEDUP_REMOVED lines=8> */
[----:B---3--:R-:W-:Y:S02]  /*0080*/  LEA R7, R7, R4, 0x5 ;  /* 0x0000000407077211 */ /* 0x008fe400078e28ff */
[----:B------:R-:W0:Y:S02]  /*0090*/  LDC.64 R4, c[0x0][0x380] ;  /* 0x0000e000ff047b82 */ /* 0x000e240000000a00 */
[----:B------:R-:W-:-:S05]  /*00a0*/  LEA R7, R7, R0, 0xa ;  /* 0x0000000007077211 */ /* 0x000fca00078e50ff */
[----:B-1----:R-:W-:-:S05]  /*00b0*/  IMAD.WIDE R2, R7, 0x4, R2 ;  /* 0x0000000407027825 */ /* 0x002fca00078e0202 */
[----:B--2---:R-:W2:Y:S01]  /*00c0*/  LDG.E R9, desc[UR4][R2.64] ;  /* 0x0000000402097981 */ /* 0x004ea2000c1e1900 */
        /* <DEDUP_REMOVED lines=9> */
.L_x_4:
        /* <DEDUP_REMOVED lines=10> */
.L_x_9:


//--------------------- .nv.shared._Z15transposeOptimaPfPKf --------------------------
	.section	.nv.shared._Z15transposeOptimaPfPKf,"aw",@nobits
	.sectionflags	@""
	.align	4
.nv.shared._Z15transposeOptimaPfPKf:
	.zero		5248


//--------------------- .nv.shared.reserved.0     --------------------------
	.section	.nv.shared.reserved.0,"aw",@nobits
	.weak		__nv_reservedSMEM_offset_0_alias
	.size		__nv_reservedSMEM_offset_0_alias, 0, 64
	.other		__nv_reservedSMEM_offset_0_alias,@"STO_CUDA_RESERVED_SHARED STV_DEFAULT"
__nv_reservedSMEM_offset_0_alias:
	.zero		0
	.zero		64


//--------------------- .nv.shared._Z18transposeSubOptimaPfPKf --------------------------
	.section	.nv.shared._Z18transposeSubOptimaPfPKf,"aw",@nobits
	.sectionflags	@""
	.align	4
.nv.shared._Z18transposeSubOptimaPfPKf:
	.zero		5120


//--------------------- .nv.shared._Z8copysramPfPKf --------------------------
	.section	.nv.shared._Z8copysramPfPKf,"aw",@nobits
	.sectionflags	@""
	.align	4
.nv.shared._Z8copysramPfPKf:
	.zero		5120


//--------------------- .nv.constant0._Z15transposeOptimaPfPKf --------------------------
	.section	.nv.constant0._Z15transposeOptimaPfPKf,"a",@progbits
	.sectionflags	@""
	.align	4
.nv.constant0._Z15transposeOptimaPfPKf:
	.zero		912


//--------------------- .nv.constant0._Z18transposeSubOptimaPfPKf --------------------------
	.section	.nv.constant0._Z18transposeSubOptimaPfPKf,"a",@progbits
	.sectionflags	@""
	.align	4
.nv.constant0._Z18transposeSubOptimaPfPKf:
	.zero		912


//--------------------- .nv.constant0._Z14transposeNaivePfPKf --------------------------
	.section	.nv.constant0._Z14transposeNaivePfPKf,"a",@progbits
	.sectionflags	@""
	.align	4
.nv.constant0._Z14transposeNaivePfPKf:
	.zero		912


//--------------------- .nv.constant0._Z8copysramPfPKf --------------------------
	.section	.nv.constant0._Z8copysramPfPKf,"a",@progbits
	.sectionflags	@""
	.align	4
.nv.constant0._Z8copysramPfPKf:
	.zero		912


//--------------------- .nv.constant0._Z4copyPfPKf --------------------------
	.section	.nv.constant0._Z4copyPfPKf,"a",@progbits
	.sectionflags	@""
	.align	4
.nv.constant0._Z4copyPfPKf:
	.zero		912


//--------------------- SYMBOLS --------------------------

	.type		.nv.reservedSmem.offset0,@object
	.size		.nv.reservedSmem.offset0,0x4
	.type		.nv.reservedSmem.cap,@object
	.size		.nv.reservedSmem.cap,0x4
